	.headerflags	@"EF_CUDA_TEXMODE_UNIFIED EF_CUDA_64BIT_ADDRESS EF_CUDA_SM86 EF_CUDA_VIRTUAL_SM(EF_CUDA_SM86)"
	.elftype	@"ET_EXEC"


//--------------------- .nv.info                  --------------------------
	.section	.nv.info,"",@"SHT_CUDA_INFO"
	.align	4


	//----- nvinfo : EIATTR_REGCOUNT
	.align		4
        /*0000*/ 	.byte	0x04, 0x2f
        /*0002*/ 	.short	(.L_1 - .L_0)
	.align		4
.L_0:
        /*0004*/ 	.word	index@(triton_poi_fused__to_copy_4)
        /*0008*/ 	.word	0x0000000e


	//----- nvinfo : EIATTR_MIN_STACK_SIZE
	.align		4
.L_1:
        /*000c*/ 	.byte	0x04, 0x12
        /*000e*/ 	.short	(.L_3 - .L_2)
	.align		4
.L_2:
        /*0010*/ 	.word	index@(triton_poi_fused__to_copy_4)
        /*0014*/ 	.word	0x00000000


	//----- nvinfo : EIATTR_FRAME_SIZE
	.align		4
.L_3:
        /*0018*/ 	.byte	0x04, 0x11
        /*001a*/ 	.short	(.L_5 - .L_4)
	.align		4
.L_4:
        /*001c*/ 	.word	index@(triton_poi_fused__to_copy_4)
        /*0020*/ 	.word	0x00000000


	//----- nvinfo : EIATTR_MIN_STACK_SIZE
	.align		4
.L_5:
        /*0024*/ 	.byte	0x04, 0x12
        /*0026*/ 	.short	(.L_7 - .L_6)
	.align		4
.L_6:
        /*0028*/ 	.word	index@(triton_poi_fused__to_copy_4)
        /*002c*/ 	.word	0x00000000
.L_7:


//--------------------- .nv.info.triton_poi_fused__to_copy_4 --------------------------
	.section	.nv.info.triton_poi_fused__to_copy_4,"",@"SHT_CUDA_INFO"
	.sectionflags	@""
	.align	4


	//----- nvinfo : EIATTR_CUDA_API_VERSION
	.align		4
        /*0000*/ 	.byte	0x04, 0x37
        /*0002*/ 	.short	(.L_9 - .L_8)
.L_8:
        /*0004*/ 	.word	0x0000007c


	//----- nvinfo : EIATTR_SW2861232_WAR
	.align		4
.L_9:
        /*0008*/ 	.byte	0x01, 0x35
	.zero		2


	//----- nvinfo : EIATTR_PARAM_CBANK
	.align		4
        /*000c*/ 	.byte	0x04, 0x0a
        /*000e*/ 	.short	(.L_11 - .L_10)
	.align		4
.L_10:
        /*0010*/ 	.word	index@(.nv.constant0.triton_poi_fused__to_copy_4)
        /*0014*/ 	.short	0x0160
        /*0016*/ 	.short	0x0020


	//----- nvinfo : EIATTR_CBANK_PARAM_SIZE
	.align		4
.L_11:
        /*0018*/ 	.byte	0x03, 0x19
        /*001a*/ 	.short	0x0020


	//----- nvinfo : EIATTR_KPARAM_INFO
	.align		4
        /*001c*/ 	.byte	0x04, 0x17
        /*001e*/ 	.short	(.L_13 - .L_12)
.L_12:
        /*0020*/ 	.word	0x00000000
        /*0024*/ 	.short	0x0003
        /*0026*/ 	.short	0x0018
        /*0028*/ 	.byte	0x00, 0xf4, 0x21, 0x00


	//----- nvinfo : EIATTR_KPARAM_INFO
	.align		4
.L_13:
        /*002c*/ 	.byte	0x04, 0x17
        /*002e*/ 	.short	(.L_15 - .L_14)
.L_14:
        /*0030*/ 	.word	0x00000000
        /*0034*/ 	.short	0x0002
        /*0036*/ 	.short	0x0010
        /*0038*/ 	.byte	0x00, 0xf0, 0x11, 0x00


	//----- nvinfo : EIATTR_KPARAM_INFO
	.align		4
.L_15:
        /*003c*/ 	.byte	0x04, 0x17
        /*003e*/ 	.short	(.L_17 - .L_16)
.L_16:
        /*0040*/ 	.word	0x00000000
        /*0044*/ 	.short	0x0001
        /*0046*/ 	.short	0x0008
        /*0048*/ 	.byte	0x00, 0xf4, 0x21, 0x00


	//----- nvinfo : EIATTR_KPARAM_INFO
	.align		4
.L_17:
        /*004c*/ 	.byte	0x04, 0x17
        /*004e*/ 	.short	(.L_19 - .L_18)
.L_18:
        /*0050*/ 	.word	0x00000000
        /*0054*/ 	.short	0x0000
        /*0056*/ 	.short	0x0000
        /*0058*/ 	.byte	0x00, 0xf4, 0x21, 0x00


	//----- nvinfo : EIATTR_MAXREG_COUNT
	.align		4
.L_19:
        /*005c*/ 	.byte	0x03, 0x1b
        /*005e*/ 	.short	0x00ff


	//----- nvinfo : EIATTR_EXIT_INSTR_OFFSETS
	.align		4
        /*0060*/ 	.byte	0x04, 0x1c
        /*0062*/ 	.short	(.L_21 - .L_20)


	//   ....[0]....
.L_20:
        /*0064*/ 	.word	0x000000f0


	//----- nvinfo : EIATTR_REQNTID
	.align		4
.L_21:
        /*0068*/ 	.byte	0x04, 0x10
        /*006a*/ 	.short	(.L_23 - .L_22)
.L_22:
        /*006c*/ 	.word	0x00000080
        /*0070*/ 	.word	0x00000001
        /*0074*/ 	.word	0x00000001
.L_23:


//--------------------- .nv.callgraph             --------------------------
	.section	.nv.callgraph,"",@"SHT_CUDA_CALLGRAPH"
	.align	4
	.sectionentsize	8
	.align		4
        /*0000*/ 	.word	0x00000000
	.align		4
        /*0004*/ 	.word	0xffffffff
	.align		4
        /*0008*/ 	.word	0x00000000
	.align		4
        /*000c*/ 	.word	0xfffffffe
	.align		4
        /*0010*/ 	.word	0x00000000
	.align		4
        /*0014*/ 	.word	0xfffffffd
	.align		4
        /*0018*/ 	.word	0x00000000
	.align		4
        /*001c*/ 	.word	0xfffffffc


//--------------------- .nv.rel.action            --------------------------
	.section	.nv.rel.action,"",@"SHT_CUDA_RELOCINFO"
	.align	8
	.sectionentsize	8
        /*0000*/ 	.byte	0x73, 0x00, 0x00, 0x00, 0x00, 0x00, 0x00, 0x00, 0x00, 0x00, 0x00, 0x11, 0x25, 0x00, 0x05, 0x36


//--------------------- .nv.constant0.triton_poi_fused__to_copy_4 --------------------------
	.section	.nv.constant0.triton_poi_fused__to_copy_4,"a",@progbits
	.sectionflags	@""
	.align	4
.nv.constant0.triton_poi_fused__to_copy_4:
	.zero		384


//--------------------- .text.triton_poi_fused__to_copy_4 --------------------------
	.section	.text.triton_poi_fused__to_copy_4,"ax",@progbits
	.sectioninfo	@"SHI_REGISTERS=14"
	.align	128
        .global         triton_poi_fused__to_copy_4
        .type           triton_poi_fused__to_copy_4,@function
        .size           triton_poi_fused__to_copy_4,(.L_x_1 - triton_poi_fused__to_copy_4)
        .other          triton_poi_fused__to_copy_4,@"STO_CUDA_ENTRY STV_DEFAULT"
triton_poi_fused__to_copy_4:
.text.triton_poi_fused__to_copy_4:
[----:B------:R-:W-:Y:S02]  /*0000*/  IMAD.MOV.U32 R1, RZ, RZ, c[0x0][0x28] ;  /* 0x00000a00ff017624 */ /* 0x000fe400078e00ff */
[----:B------:R-:W0:Y:S01]  /*0010*/  S2R R0, SR_TID.X ;  /* 0x0000000000007919 */ /* 0x000e220000002100 */
[----:B------:R-:W-:Y:S01]  /*0020*/  IMAD.MOV.U32 R5, RZ, RZ, 0x4 ;  /* 0x00000004ff057424 */ /* 0x000fe200078e00ff */
[----:B------:R-:W-:Y:S02]  /*0030*/  ULDC.64 UR4, c[0x0][0x118] ;  /* 0x0000460000047ab9 */ /* 0x000fe40000000a00 */
[----:B------:R-:W1:Y:S01]  /*0040*/  S2R R3, SR_CTAID.X ;  /* 0x0000000000037919 */ /* 0x000e620000002500 */
[----:B0-----:R-:W-:-:S04]  /*0050*/  SHF.L.U32 R0, R0, 0x2, RZ ;  /* 0x0000000200007819 */ /* 0x001fc800000006ff */
[----:B------:R-:W-:-:S04]  /*0060*/  LOP3.LUT R0, R0, 0x1fc, RZ, 0xc0, !PT ;  /* 0x000001fc00007812 */ /* 0x000fc800078ec0ff */
[----:B-1----:R-:W-:-:S05]  /*0070*/  LEA R0, R3, R0, 0x9 ;  /* 0x0000000003007211 */ /* 0x002fca00078e48ff */
[----:B------:R-:W-:-:S05]  /*0080*/  IMAD.WIDE R2, R0, R5, c[0x0][0x160] ;  /* 0x0000580000027625 */ /* 0x000fca00078e0205 */
[----:B------:R-:W2:Y:S01]  /*0090*/  LDG.E.128 R8, [R2.64] ;  /* 0x0000000402087981 */ /* 0x000ea2000c1e1d00 */
[----:B------:R-:W-:-:S04]  /*00a0*/  IMAD.MOV.U32 R5, RZ, RZ, 0x2 ;  /* 0x00000002ff057424 */ /* 0x000fc800078e00ff */
[----:B------:R-:W-:Y:S01]  /*00b0*/  IMAD.WIDE R4, R0, R5, c[0x0][0x168] ;  /* 0x00005a0000047625 */ /* 0x000fe200078e0205 */
[----:B--2---:R-:W-:Y:S02]  /*00c0*/  F2FP.BF16.PACK_AB R8, R9, R8 ;  /* 0x000000080908723e */ /* 0x004fe400000010ff */
[----:B------:R-:W-:-:S05]  /*00d0*/  F2FP.BF16.PACK_AB R9, R11, R10 ;  /* 0x0000000a0b09723e */ /* 0x000fca00000010ff */
[----:B------:R-:W-:Y:S01]  /*00e0*/  STG.E.64 [R4.64], R8 ;  /* 0x0000000804007986 */ /* 0x000fe2000c101b04 */
[----:B------:R-:W-:Y:S05]  /*00f0*/  EXIT ;  /* 0x000000000000794d */ /* 0x000fea0003800000 */
.L_x_0:
[----:B------:R-:W-:-:S00]  /*0100*/  BRA `(.L_x_0) ;  /* 0xfffffff000007947 */ /* 0x000fc0000383ffff */
[----:B------:R-:W-:-:S00]  /*0110*/  NOP ;  /* 0x0000000000007918 */ /* 0x000fc00000000000 */
        /* <DEDUP_REMOVED lines=14> */
.L_x_1:
